	.headerflags	@"EF_CUDA_TEXMODE_UNIFIED EF_CUDA_64BIT_ADDRESS EF_CUDA_SM89 EF_CUDA_VIRTUAL_SM(EF_CUDA_SM89)"
	.elftype	@"ET_EXEC"


//--------------------- .nv.info                  --------------------------
	.section	.nv.info,"",@"SHT_CUDA_INFO"
	.align	4


	//----- nvinfo : EIATTR_REGCOUNT
	.align		4
        /*0000*/ 	.byte	0x04, 0x2f
        /*0002*/ 	.short	(.L_1 - .L_0)
	.align		4
.L_0:
        /*0004*/ 	.word	index@(triton__0d1d2de)
        /*0008*/ 	.word	0x00000010


	//----- nvinfo : EIATTR_MAX_STACK_SIZE
	.align		4
.L_1:
        /*000c*/ 	.byte	0x04, 0x23
        /*000e*/ 	.short	(.L_3 - .L_2)
	.align		4
.L_2:
        /*0010*/ 	.word	index@(triton__0d1d2de)
        /*0014*/ 	.word	0x00000000


	//----- nvinfo : EIATTR_MIN_STACK_SIZE
	.align		4
.L_3:
        /*0018*/ 	.byte	0x04, 0x12
        /*001a*/ 	.short	(.L_5 - .L_4)
	.align		4
.L_4:
        /*001c*/ 	.word	index@(triton__0d1d2de)
        /*0020*/ 	.word	0x00000000


	//----- nvinfo : EIATTR_FRAME_SIZE
	.align		4
.L_5:
        /*0024*/ 	.byte	0x04, 0x11
        /*0026*/ 	.short	(.L_7 - .L_6)
	.align		4
.L_6:
        /*0028*/ 	.word	index@(triton__0d1d2de)
        /*002c*/ 	.word	0x00000000
.L_7:


//--------------------- .nv.info.triton__0d1d2de  --------------------------
	.section	.nv.info.triton__0d1d2de,"",@"SHT_CUDA_INFO"
	.align	4


	//----- nvinfo : EIATTR_CUDA_API_VERSION
	.align		4
        /*0000*/ 	.byte	0x04, 0x37
        /*0002*/ 	.short	(.L_9 - .L_8)
.L_8:
        /*0004*/ 	.word	0x0000007b


	//----- nvinfo : EIATTR_PARAM_CBANK
	.align		4
.L_9:
        /*0008*/ 	.byte	0x04, 0x0a
        /*000a*/ 	.short	(.L_11 - .L_10)
	.align		4
.L_10:
        /*000c*/ 	.word	index@(.nv.constant0.triton__0d1d2de)
        /*0010*/ 	.short	0x0160
        /*0012*/ 	.short	0x0014


	//----- nvinfo : EIATTR_CBANK_PARAM_SIZE
	.align		4
.L_11:
        /*0014*/ 	.byte	0x03, 0x19
        /*0016*/ 	.short	0x0014


	//----- nvinfo : EIATTR_KPARAM_INFO
	.align		4
        /*0018*/ 	.byte	0x04, 0x17
        /*001a*/ 	.short	(.L_13 - .L_12)
.L_12:
        /*001c*/ 	.word	0x00000000
        /*0020*/ 	.short	0x0002
        /*0022*/ 	.short	0x0010
        /*0024*/ 	.byte	0x00, 0xf0, 0x11, 0x00


	//----- nvinfo : EIATTR_KPARAM_INFO
	.align		4
.L_13:
        /*0028*/ 	.byte	0x04, 0x17
        /*002a*/ 	.short	(.L_15 - .L_14)
.L_14:
        /*002c*/ 	.word	0x00000000
        /*0030*/ 	.short	0x0001
        /*0032*/ 	.short	0x0008
        /*0034*/ 	.byte	0x00, 0xf0, 0x21, 0x00


	//----- nvinfo : EIATTR_KPARAM_INFO
	.align		4
.L_15:
        /*0038*/ 	.byte	0x04, 0x17
        /*003a*/ 	.short	(.L_17 - .L_16)
.L_16:
        /*003c*/ 	.word	0x00000000
        /*0040*/ 	.short	0x0000
        /*0042*/ 	.short	0x0000
        /*0044*/ 	.byte	0x00, 0xf0, 0x21, 0x00


	//----- nvinfo : EIATTR_MAXREG_COUNT
	.align		4
.L_17:
        /*0048*/ 	.byte	0x03, 0x1b
        /*004a*/ 	.short	0x00ff


	//----- nvinfo : EIATTR_EXIT_INSTR_OFFSETS
	.align		4
        /*004c*/ 	.byte	0x04, 0x1c
        /*004e*/ 	.short	(.L_19 - .L_18)


	//   ....[0]....
.L_18:
        /*0050*/ 	.word	0x00000350


	//----- nvinfo : EIATTR_MAX_THREADS
	.align		4
.L_19:
        /*0054*/ 	.byte	0x04, 0x05
        /*0056*/ 	.short	(.L_21 - .L_20)
.L_20:
        /*0058*/ 	.word	0x00000080
        /*005c*/ 	.word	0x00000001
        /*0060*/ 	.word	0x00000001
.L_21:


//--------------------- .nv.rel.action            --------------------------
	.section	.nv.rel.action,"",@"SHT_CUDA_RELOCINFO"
	.align	8
	.sectionentsize	8
        /*0000*/ 	.byte	0x73, 0x00, 0x00, 0x00, 0x00, 0x00, 0x00, 0x00, 0x00, 0x00, 0x00, 0x11, 0x25, 0x00, 0x05, 0x36


//--------------------- .nv.constant0.triton__0d1d2de --------------------------
	.section	.nv.constant0.triton__0d1d2de,"a",@progbits
	.align	4
.nv.constant0.triton__0d1d2de:
	.zero		372


//--------------------- .text.triton__0d1d2de     --------------------------
	.section	.text.triton__0d1d2de,"ax",@progbits
	.sectioninfo	@"SHI_REGISTERS=16"
	.align	128
        .global         triton__0d1d2de
        .type           triton__0d1d2de,@function
        .size           triton__0d1d2de,(.L_x_1 - triton__0d1d2de)
        .other          triton__0d1d2de,@"STO_CUDA_ENTRY STV_DEFAULT"
triton__0d1d2de:
.text.triton__0d1d2de:
[----:B------:R-:W-:-:S02]  /*0000*/  IMAD.MOV.U32 R1, RZ, RZ, c[0x0][0x28] ;  /* 0x00000a00ff017624 */ /* 0x000fc400078e00ff */
[----:B------:R-:W0:Y:S01]  /*0010*/  S2R R0, SR_TID.X ;  /* 0x0000000000007919 */ /* 0x000e220000002100 */
[----:B------:R-:W-:Y:S01]  /*0020*/  IMAD.MOV.U32 R13, RZ, RZ, 0x2 ;  /* 0x00000002ff0d7424 */ /* 0x000fe200078e00ff */
[----:B------:R-:W-:Y:S02]  /*0030*/  ULDC.64 UR4, c[0x0][0x118] ;  /* 0x0000460000047ab9 */ /* 0x000fe40000000a00 */
[----:B------:R-:W1:Y:S01]  /*0040*/  S2R R3, SR_CTAID.X ;  /* 0x0000000000037919 */ /* 0x000e620000002500 */
[----:B0-----:R-:W-:Y:S01]  /*0050*/  IMAD.SHL.U32 R0, R0, 0x8, RZ ;  /* 0x0000000800007824 */ /* 0x001fe200078e00ff */
[----:B-1----:R-:W-:-:S04]  /*0060*/  SHF.R.S32.HI R7, RZ, 0x15, R3 ;  /* 0x00000015ff077819 */ /* 0x002fc80000011403 */
[----:B------:R-:W-:Y:S02]  /*0070*/  LOP3.LUT R0, R0, 0x3f8, RZ, 0xc0, !PT ;  /* 0x000003f800007812 */ /* 0x000fe400078ec0ff */
[----:B------:R-:W-:-:S03]  /*0080*/  SGXT R7, R7, 0x1 ;  /* 0x000000010707781a */ /* 0x000fc60000000200 */
[----:B------:R-:W-:-:S05]  /*0090*/  IMAD R0, R3, 0x400, R0 ;  /* 0x0000040003007824 */ /* 0x000fca00078e0200 */
[-C--:B------:R-:W-:Y:S02]  /*00a0*/  LEA.HI R2, R7, R0.reuse, RZ, 0x13 ;  /* 0x0000000007027211 */ /* 0x080fe400078f98ff */
[----:B------:R-:W-:Y:S02]  /*00b0*/  SHF.R.S32.HI R3, RZ, 0x1f, R0 ;  /* 0x0000001fff037819 */ /* 0x000fe40000011400 */
[----:B------:R-:W-:Y:S02]  /*00c0*/  SHF.R.S32.HI R4, RZ, 0x13, R2 ;  /* 0x00000013ff047819 */ /* 0x000fe40000011402 */
[-C--:B------:R-:W-:Y:S02]  /*00d0*/  LEA.HI R3, R3, R0.reuse, RZ, 0x8 ;  /* 0x0000000003037211 */ /* 0x080fe400078f40ff */
[----:B------:R-:W-:Y:S02]  /*00e0*/  LOP3.LUT R5, R4, 0xffff, RZ, 0xc0, !PT ;  /* 0x0000ffff04057812 */ /* 0x000fe400078ec0ff */
[----:B------:R-:W-:-:S02]  /*00f0*/  LEA.HI R7, R7, R0, RZ, 0x14 ;  /* 0x0000000007077211 */ /* 0x000fc400078fa0ff */
[----:B------:R-:W-:Y:S02]  /*0100*/  LEA.HI R2, R5, R4, RZ, 0x11 ;  /* 0x0000000405027211 */ /* 0x000fe400078f88ff */
[--C-:B------:R-:W-:Y:S02]  /*0110*/  SHF.R.S32.HI R5, RZ, 0x1f, R3.reuse ;  /* 0x0000001fff057819 */ /* 0x100fe40000011403 */
[----:B------:R-:W-:Y:S02]  /*0120*/  LOP3.LUT R6, R2, 0xfffe, RZ, 0xc0, !PT ;  /* 0x0000fffe02067812 */ /* 0x000fe400078ec0ff */
[----:B------:R-:W-:Y:S02]  /*0130*/  SHF.R.S32.HI R2, RZ, 0x8, R3 ;  /* 0x00000008ff027819 */ /* 0x000fe40000011403 */
[----:B------:R-:W-:Y:S01]  /*0140*/  LOP3.LUT R3, R3, 0xffffff00, RZ, 0xc0, !PT ;  /* 0xffffff0003037812 */ /* 0x000fe200078ec0ff */
[----:B------:R-:W-:Y:S01]  /*0150*/  IMAD.MOV R6, RZ, RZ, -R6 ;  /* 0x000000ffff067224 */ /* 0x000fe200078e0a06 */
[----:B------:R-:W-:-:S03]  /*0160*/  LEA.HI R5, R5, R2, RZ, 0xb ;  /* 0x0000000205057211 */ /* 0x000fc600078f58ff */
[----:B------:R-:W-:Y:S01]  /*0170*/  IMAD.IADD R3, R0, 0x1, -R3 ;  /* 0x0000000100037824 */ /* 0x000fe200078e0a03 */
[----:B------:R-:W-:Y:S02]  /*0180*/  PRMT R9, R6, 0x7710, RZ ;  /* 0x0000771006097816 */ /* 0x000fe400000000ff */
[----:B------:R-:W-:Y:S02]  /*0190*/  SHF.R.S32.HI R6, RZ, 0x14, R7 ;  /* 0x00000014ff067819 */ /* 0x000fe40000011407 */
[----:B------:R-:W-:Y:S01]  /*01a0*/  LOP3.LUT R5, R5, 0xff800, RZ, 0xc0, !PT ;  /* 0x000ff80005057812 */ /* 0x000fe200078ec0ff */
[----:B------:R-:W-:Y:S02]  /*01b0*/  IMAD.IADD R4, R4, 0x1, R9 ;  /* 0x0000000104047824 */ /* 0x000fe400078e0209 */
[----:B------:R-:W-:Y:S02]  /*01c0*/  IMAD R6, R6, 0x400, R3 ;  /* 0x0000040006067824 */ /* 0x000fe400078e0203 */
[----:B------:R-:W-:Y:S01]  /*01d0*/  IMAD.IADD R5, R2, 0x1, -R5 ;  /* 0x0000000102057824 */ /* 0x000fe200078e0a05 */
[----:B------:R-:W-:-:S03]  /*01e0*/  PRMT R2, R4, 0x9910, RZ ;  /* 0x0000991004027816 */ /* 0x000fc600000000ff */
[----:B------:R-:W-:-:S04]  /*01f0*/  IMAD R5, R5, 0x1000, R6 ;  /* 0x0000100005057824 */ /* 0x000fc800078e0206 */
[----:B------:R-:W-:-:S04]  /*0200*/  IMAD R5, R2, 0x100, R5 ;  /* 0x0000010002057824 */ /* 0x000fc800078e0205 */
[----:B------:R-:W-:-:S06]  /*0210*/  IMAD.WIDE R4, R5, R13, c[0x0][0x160] ;  /* 0x0000580005047625 */ /* 0x000fcc00078e020d */
[----:B------:R-:W2:Y:S02]  /*0220*/  LDG.E.128 R4, [R4.64] ;  /* 0x0000000404047981 */ /* 0x000ea4000c1e1d00 */
[----:B--2---:R-:W-:Y:S01]  /*0230*/  PRMT R2, R4, 0x7632, R2 ;  /* 0x0000763204027816 */ /* 0x004fe20000000002 */
[----:B------:R-:W-:Y:S01]  /*0240*/  IMAD.U32 R11, R6, 0x10000, RZ ;  /* 0x00010000060b7824 */ /* 0x000fe200078e00ff */
[C---:B------:R-:W-:Y:S01]  /*0250*/  PRMT R3, R5.reuse, 0x7632, R3 ;  /* 0x0000763205037816 */ /* 0x040fe20000000003 */
[----:B------:R-:W-:Y:S01]  /*0260*/  IMAD.U32 R9, R4, 0x10000, RZ ;  /* 0x0001000004097824 */ /* 0x000fe200078e00ff */
[----:B------:R-:W-:Y:S01]  /*0270*/  PRMT R8, R6, 0x7632, R8 ;  /* 0x0000763206087816 */ /* 0x000fe20000000008 */
[----:B------:R-:W-:Y:S01]  /*0280*/  IMAD.U32 R10, R5, 0x10000, RZ ;  /* 0x00010000050a7824 */ /* 0x000fe200078e00ff */
[----:B------:R-:W-:Y:S01]  /*0290*/  PRMT R6, R7, 0x7632, R6 ;  /* 0x0000763207067816 */ /* 0x000fe20000000006 */
[----:B------:R-:W-:Y:S02]  /*02a0*/  IMAD.U32 R2, R2, 0x10000, RZ ;  /* 0x0001000002027824 */ /* 0x000fe400078e00ff */
[----:B------:R-:W-:-:S02]  /*02b0*/  IMAD.U32 R3, R3, 0x10000, RZ ;  /* 0x0001000003037824 */ /* 0x000fc400078e00ff */
[----:B------:R-:W-:Y:S01]  /*02c0*/  IMAD.U32 R7, R7, 0x10000, RZ ;  /* 0x0001000007077824 */ /* 0x000fe200078e00ff */
[----:B------:R-:W-:Y:S01]  /*02d0*/  F2FP.BF16.F32.PACK_AB R4, R2, R9 ;  /* 0x000000090204723e */ /* 0x000fe200000010ff */
[----:B------:R-:W-:Y:S01]  /*02e0*/  IMAD.U32 R8, R8, 0x10000, RZ ;  /* 0x0001000008087824 */ /* 0x000fe200078e00ff */
[----:B------:R-:W-:Y:S01]  /*02f0*/  F2FP.BF16.F32.PACK_AB R5, R3, R10 ;  /* 0x0000000a0305723e */ /* 0x000fe200000010ff */
[----:B------:R-:W-:Y:S02]  /*0300*/  IMAD.U32 R12, R6, 0x10000, RZ ;  /* 0x00010000060c7824 */ /* 0x000fe400078e00ff */
[----:B------:R-:W-:Y:S01]  /*0310*/  IMAD.WIDE R2, R0, R13, c[0x0][0x168] ;  /* 0x00005a0000027625 */ /* 0x000fe200078e020d */
[----:B------:R-:W-:Y:S02]  /*0320*/  F2FP.BF16.F32.PACK_AB R6, R8, R11 ;  /* 0x0000000b0806723e */ /* 0x000fe400000010ff */
[----:B------:R-:W-:-:S05]  /*0330*/  F2FP.BF16.F32.PACK_AB R7, R12, R7 ;  /* 0x000000070c07723e */ /* 0x000fca00000010ff */
[----:B------:R-:W-:Y:S01]  /*0340*/  STG.E.128 [R2.64], R4 ;  /* 0x0000000402007986 */ /* 0x000fe2000c101d04 */
[----:B------:R-:W-:Y:S05]  /*0350*/  EXIT ;  /* 0x000000000000794d */ /* 0x000fea0003800000 */
.L_x_0:
[----:B------:R-:W-:-:S00]  /*0360*/  BRA `(.L_x_0) ;  /* 0xfffffff000007947 */ /* 0x000fc0000383ffff */
[----:B------:R-:W-:-:S00]  /*0370*/  NOP ;  /* 0x0000000000007918 */ /* 0x000fc00000000000 */
        /* <DEDUP_REMOVED lines=8> */
.L_x_1:
